//
// Generated by NVIDIA NVVM Compiler
//
// Compiler Build ID: CL-36424714
// Cuda compilation tools, release 13.0, V13.0.88
// Based on NVVM 20.0.0
//

.version 9.0
.target sm_100
.address_size 64

	// .globl	_Z12network_stepPfS_S_S_i
// _ZZ12network_stepPfS_S_S_iE12rec_synapses has been demoted
// _ZZ12network_stepPfS_S_S_iE11in_synapses has been demoted

.visible .entry _Z12network_stepPfS_S_S_i(
	.param .u64 .ptr .align 1 _Z12network_stepPfS_S_S_i_param_0,
	.param .u64 .ptr .align 1 _Z12network_stepPfS_S_S_i_param_1,
	.param .u64 .ptr .align 1 _Z12network_stepPfS_S_S_i_param_2,
	.param .u64 .ptr .align 1 _Z12network_stepPfS_S_S_i_param_3,
	.param .u32 _Z12network_stepPfS_S_S_i_param_4
)
{
	.reg .pred 	%p<10>;
	.reg .b32 	%r<46>;
	.reg .b32 	%f<37>;
	.reg .b64 	%rd<19>;
	// demoted variable
	.shared .align 4 .b8 _ZZ12network_stepPfS_S_S_iE12rec_synapses[400];
	// demoted variable
	.shared .align 4 .b8 _ZZ12network_stepPfS_S_S_iE11in_synapses[200];
	ld.param.u64 	%rd5, [_Z12network_stepPfS_S_S_i_param_0];
	ld.param.u64 	%rd2, [_Z12network_stepPfS_S_S_i_param_1];
	ld.param.u64 	%rd3, [_Z12network_stepPfS_S_S_i_param_2];
	ld.param.u64 	%rd4, [_Z12network_stepPfS_S_S_i_param_3];
	ld.param.u32 	%r3, [_Z12network_stepPfS_S_S_i_param_4];
	cvta.to.global.u64 	%rd1, %rd5;
	mov.u32 	%r4, %ctaid.x;
	mov.u32 	%r5, %ntid.x;
	mov.u32 	%r6, %tid.x;
	mad.lo.s32 	%r1, %r4, %r5, %r6;
	mov.u32 	%r7, %ctaid.y;
	mov.u32 	%r8, %ntid.y;
	mov.u32 	%r9, %tid.y;
	mad.lo.s32 	%r10, %r7, %r8, %r9;
	setp.gt.s32 	%p1, %r1, 9;
	setp.gt.u32 	%p2, %r10, 9;
	or.pred  	%p3, %p1, %p2;
	@%p3 bra 	$L__BB0_2;
	cvta.to.global.u64 	%rd6, %rd4;
	add.s32 	%r11, %r3, -1;
	mul.hi.s32 	%r12, %r11, 1717986919;
	shr.u32 	%r13, %r12, 31;
	shr.s32 	%r14, %r12, 3;
	add.s32 	%r15, %r14, %r13;
	mul.lo.s32 	%r16, %r15, 20;
	sub.s32 	%r17, %r11, %r16;
	mad.lo.s32 	%r18, %r17, 10, %r1;
	mul.wide.s32 	%rd7, %r18, 4;
	add.s64 	%rd8, %rd1, %rd7;
	ld.global.f32 	%f1, [%rd8];
	mad.lo.s32 	%r19, %r1, 10, %r10;
	mul.wide.s32 	%rd9, %r19, 4;
	add.s64 	%rd10, %rd6, %rd9;
	ld.global.f32 	%f2, [%rd10];
	mul.f32 	%f3, %f1, %f2;
	shl.b32 	%r20, %r19, 2;
	mov.u32 	%r21, _ZZ12network_stepPfS_S_S_iE12rec_synapses;
	add.s32 	%r22, %r21, %r20;
	st.shared.f32 	[%r22], %f3;
$L__BB0_2:
	setp.gt.u32 	%p4, %r10, 9;
	bar.sync 	0;
	setp.gt.s32 	%p5, %r1, 4;
	or.pred  	%p6, %p5, %p4;
	@%p6 bra 	$L__BB0_4;
	mul.hi.s32 	%r23, %r3, 1717986919;
	shr.u32 	%r24, %r23, 31;
	shr.s32 	%r25, %r23, 3;
	add.s32 	%r26, %r25, %r24;
	mul.lo.s32 	%r27, %r26, 20;
	sub.s32 	%r28, %r3, %r27;
	mad.lo.s32 	%r29, %r28, 5, %r1;
	cvta.to.global.u64 	%rd11, %rd2;
	mul.wide.s32 	%rd12, %r29, 4;
	add.s64 	%rd13, %rd11, %rd12;
	ld.global.f32 	%f4, [%rd13];
	mad.lo.s32 	%r30, %r1, 10, %r10;
	cvta.to.global.u64 	%rd14, %rd3;
	mul.wide.s32 	%rd15, %r30, 4;
	add.s64 	%rd16, %rd14, %rd15;
	ld.global.f32 	%f5, [%rd16];
	mul.f32 	%f6, %f4, %f5;
	shl.b32 	%r31, %r30, 2;
	mov.u32 	%r32, _ZZ12network_stepPfS_S_S_iE11in_synapses;
	add.s32 	%r33, %r32, %r31;
	st.shared.f32 	[%r33], %f6;
$L__BB0_4:
	setp.gt.u32 	%p7, %r10, 9;
	bar.sync 	0;
	setp.ne.s32 	%p8, %r1, 0;
	or.pred  	%p9, %p8, %p7;
	@%p9 bra 	$L__BB0_6;
	mul.hi.s32 	%r34, %r3, 1717986919;
	shr.u32 	%r35, %r34, 31;
	shr.s32 	%r36, %r34, 3;
	add.s32 	%r37, %r36, %r35;
	mul.lo.s32 	%r38, %r37, 20;
	sub.s32 	%r39, %r3, %r38;
	mad.lo.s32 	%r40, %r39, 10, %r10;
	mul.wide.s32 	%rd17, %r40, 4;
	add.s64 	%rd18, %rd1, %rd17;
	shl.b32 	%r41, %r10, 2;
	mov.u32 	%r42, _ZZ12network_stepPfS_S_S_iE12rec_synapses;
	add.s32 	%r43, %r42, %r41;
	ld.shared.f32 	%f7, [%r43];
	add.f32 	%f8, %f7, 0f00000000;
	ld.shared.f32 	%f9, [%r43+40];
	add.f32 	%f10, %f9, %f8;
	ld.shared.f32 	%f11, [%r43+80];
	add.f32 	%f12, %f11, %f10;
	ld.shared.f32 	%f13, [%r43+120];
	add.f32 	%f14, %f13, %f12;
	ld.shared.f32 	%f15, [%r43+160];
	add.f32 	%f16, %f15, %f14;
	ld.shared.f32 	%f17, [%r43+200];
	add.f32 	%f18, %f17, %f16;
	ld.shared.f32 	%f19, [%r43+240];
	add.f32 	%f20, %f19, %f18;
	ld.shared.f32 	%f21, [%r43+280];
	add.f32 	%f22, %f21, %f20;
	ld.shared.f32 	%f23, [%r43+320];
	add.f32 	%f24, %f23, %f22;
	ld.shared.f32 	%f25, [%r43+360];
	add.f32 	%f26, %f25, %f24;
	mov.u32 	%r44, _ZZ12network_stepPfS_S_S_iE11in_synapses;
	add.s32 	%r45, %r44, %r41;
	ld.shared.f32 	%f27, [%r45];
	add.f32 	%f28, %f27, %f26;
	ld.shared.f32 	%f29, [%r45+40];
	add.f32 	%f30, %f29, %f28;
	ld.shared.f32 	%f31, [%r45+80];
	add.f32 	%f32, %f31, %f30;
	ld.shared.f32 	%f33, [%r45+120];
	add.f32 	%f34, %f33, %f32;
	ld.shared.f32 	%f35, [%r45+160];
	add.f32 	%f36, %f35, %f34;
	st.global.f32 	[%rd18], %f36;
$L__BB0_6:
	ret;

}


// ===== COMPILED SASS (sm_100) =====

	.target	sm_100

	.elftype	@"ET_EXEC"


//--------------------- .note.nv.tkinfo           --------------------------
	.section	.note.nv.tkinfo,"",@"SHT_NOTE"
	.sectionflags	@"SHF_NOTE_NV_TKINFO"
	.tkinfo
        /*0018*/ 	.word	0x00000002
        /*0030*/ 	.string	""
        /*0030*/ 	.string	"ptxas"
        /*0030*/ 	.string	"Cuda compilation tools, release 13.0, V13.0.88"
        /*0030*/ 	.string	"Build cuda_13.0.r13.0/compiler.36424714_0"
        /*0030*/ 	.string	"-arch sm_100 -m 64 "



//--------------------- .note.nv.cuinfo           --------------------------
	.section	.note.nv.cuinfo,"",@"SHT_NOTE"
	.sectionflags	@"SHF_NOTE_NV_CUINFO"
        /*0018*/ 	.short	0x0002
        /*001a*/ 	.short	0x0064
        /*001c*/ 	.short	0x0082
	.zero		2


//--------------------- .nv.info                  --------------------------
	.section	.nv.info,"",@"SHT_CUDA_INFO"
	.align	4


	//----- nvinfo : EIATTR_REGCOUNT
	.align		4
        /*0000*/ 	.byte	0x04, 0x2f
        /*0002*/ 	.short	(.L_1 - .L_0)
	.align		4
.L_0:
        /*0004*/ 	.word	index@(_Z12network_stepPfS_S_S_i)
        /*0008*/ 	.word	0x00000017


	//----- nvinfo : EIATTR_FRAME_SIZE
	.align		4
.L_1:
        /*000c*/ 	.byte	0x04, 0x11
        /*000e*/ 	.short	(.L_3 - .L_2)
	.align		4
.L_2:
        /*0010*/ 	.word	index@(_Z12network_stepPfS_S_S_i)
        /*0014*/ 	.word	0x00000000


	//----- nvinfo : EIATTR_MIN_STACK_SIZE
	.align		4
.L_3:
        /*0018*/ 	.byte	0x04, 0x12
        /*001a*/ 	.short	(.L_5 - .L_4)
	.align		4
.L_4:
        /*001c*/ 	.word	index@(_Z12network_stepPfS_S_S_i)
        /*0020*/ 	.word	0x00000000
.L_5:


//--------------------- .nv.compat                --------------------------
	.section	.nv.compat,"",@"SHT_CUDA_COMPAT_INFO"
	.align	4
        /*0000*/ 	.byte	0x02, 0x09, 0x00, 0x00, 0x02, 0x02, 0x01, 0x00, 0x02, 0x05, 0x05, 0x00, 0x03, 0x07, 0x01, 0x01
        /*0010*/ 	.byte	0x02, 0x03, 0x00, 0x00, 0x02, 0x06, 0x01, 0x00, 0x04, 0x0b, 0x08, 0x00, 0x09, 0x00, 0x00, 0x00
        /*0020*/ 	.byte	0x00, 0x00, 0x00, 0x00


//--------------------- .nv.info._Z12network_stepPfS_S_S_i --------------------------
	.section	.nv.info._Z12network_stepPfS_S_S_i,"",@"SHT_CUDA_INFO"
	.sectionflags	@""
	.align	4


	//----- nvinfo : EIATTR_CUDA_API_VERSION
	.align		4
        /*0000*/ 	.byte	0x04, 0x37
        /*0002*/ 	.short	(.L_7 - .L_6)
.L_6:
        /*0004*/ 	.word	0x00000082


	//----- nvinfo : EIATTR_KPARAM_INFO
	.align		4
.L_7:
        /*0008*/ 	.byte	0x04, 0x17
        /*000a*/ 	.short	(.L_9 - .L_8)
.L_8:
        /*000c*/ 	.word	0x00000000
        /*0010*/ 	.short	0x0004
        /*0012*/ 	.short	0x0020
        /*0014*/ 	.byte	0x00, 0xf0, 0x11, 0x00


	//----- nvinfo : EIATTR_KPARAM_INFO
	.align		4
.L_9:
        /*0018*/ 	.byte	0x04, 0x17
        /*001a*/ 	.short	(.L_11 - .L_10)
.L_10:
        /*001c*/ 	.word	0x00000000
        /*0020*/ 	.short	0x0003
        /*0022*/ 	.short	0x0018
        /*0024*/ 	.byte	0x00, 0xf5, 0x21, 0x00


	//----- nvinfo : EIATTR_KPARAM_INFO
	.align		4
.L_11:
        /*0028*/ 	.byte	0x04, 0x17
        /*002a*/ 	.short	(.L_13 - .L_12)
.L_12:
        /*002c*/ 	.word	0x00000000
        /*0030*/ 	.short	0x0002
        /*0032*/ 	.short	0x0010
        /*0034*/ 	.byte	0x00, 0xf5, 0x21, 0x00


	//----- nvinfo : EIATTR_KPARAM_INFO
	.align		4
.L_13:
        /*0038*/ 	.byte	0x04, 0x17
        /*003a*/ 	.short	(.L_15 - .L_14)
.L_14:
        /*003c*/ 	.word	0x00000000
        /*0040*/ 	.short	0x0001
        /*0042*/ 	.short	0x0008
        /*0044*/ 	.byte	0x00, 0xf5, 0x21, 0x00


	//----- nvinfo : EIATTR_KPARAM_INFO
	.align		4
.L_15:
        /*0048*/ 	.byte	0x04, 0x17
        /*004a*/ 	.short	(.L_17 - .L_16)
.L_16:
        /*004c*/ 	.word	0x00000000
        /*0050*/ 	.short	0x0000
        /*0052*/ 	.short	0x0000
        /*0054*/ 	.byte	0x00, 0xf5, 0x21, 0x00


	//----- nvinfo : EIATTR_SPARSE_MMA_MASK
	.align		4
.L_17:
        /*0058*/ 	.byte	0x03, 0x50
        /*005a*/ 	.short	0x0000


	//----- nvinfo : EIATTR_MAXREG_COUNT
	.align		4
        /*005c*/ 	.byte	0x03, 0x1b
        /*005e*/ 	.short	0x00ff


	//----- nvinfo : EIATTR_NUM_BARRIERS
	.align		4
        /*0060*/ 	.byte	0x02, 0x4c
        /*0062*/ 	.byte	0x01
	.zero		1


	//----- nvinfo : EIATTR_MERCURY_ISA_VERSION
	.align		4
        /*0064*/ 	.byte	0x03, 0x5f
        /*0066*/ 	.short	0x0101


	//----- nvinfo : EIATTR_VRC_CTA_INIT_COUNT
	.align		4
        /*0068*/ 	.byte	0x02, 0x4a
	.zero		1
	.zero		1


	//----- nvinfo : EIATTR_EXIT_INSTR_OFFSETS
	.align		4
        /*006c*/ 	.byte	0x04, 0x1c
        /*006e*/ 	.short	(.L_19 - .L_18)


	//   ....[0]....
.L_18:
        /*0070*/ 	.word	0x00000380


	//   ....[1]....
        /*0074*/ 	.word	0x00000670


	//----- nvinfo : EIATTR_CBANK_PARAM_SIZE
	.align		4
.L_19:
        /*0078*/ 	.byte	0x03, 0x19
        /*007a*/ 	.short	0x0024


	//----- nvinfo : EIATTR_PARAM_CBANK
	.align		4
        /*007c*/ 	.byte	0x04, 0x0a
        /*007e*/ 	.short	(.L_21 - .L_20)
	.align		4
.L_20:
        /*0080*/ 	.word	index@(.nv.constant0._Z12network_stepPfS_S_S_i)
        /*0084*/ 	.short	0x0380
        /*0086*/ 	.short	0x0024


	//----- nvinfo : EIATTR_SW_WAR
	.align		4
.L_21:
        /*0088*/ 	.byte	0x04, 0x36
        /*008a*/ 	.short	(.L_23 - .L_22)
.L_22:
        /*008c*/ 	.word	0x00000008
.L_23:


//--------------------- .nv.callgraph             --------------------------
	.section	.nv.callgraph,"",@"SHT_CUDA_CALLGRAPH"
	.align	4
	.sectionentsize	8
	.align		4
        /*0000*/ 	.word	0x00000000
	.align		4
        /*0004*/ 	.word	0xffffffff
	.align		4
        /*0008*/ 	.word	0x00000000
	.align		4
        /*000c*/ 	.word	0xfffffffe
	.align		4
        /*0010*/ 	.word	0x00000000
	.align		4
        /*0014*/ 	.word	0xfffffffd
	.align		4
        /*0018*/ 	.word	0x00000000
	.align		4
        /*001c*/ 	.word	0xfffffffc


//--------------------- .text._Z12network_stepPfS_S_S_i --------------------------
	.section	.text._Z12network_stepPfS_S_S_i,"ax",@progbits
	.align	128
        .global         _Z12network_stepPfS_S_S_i
        .type           _Z12network_stepPfS_S_S_i,@function
        .size           _Z12network_stepPfS_S_S_i,(.L_x_1 - _Z12network_stepPfS_S_S_i)
        .other          _Z12network_stepPfS_S_S_i,@"STO_CUDA_ENTRY STV_DEFAULT"
_Z12network_stepPfS_S_S_i:
.text._Z12network_stepPfS_S_S_i:
[----:B------:R-:W-:Y:S01]  /*0000*/  LDC R1, c[0x0][0x37c] ;  /* 0x0000df00ff017b82 */ /* 0x000fe20000000800 */
[----:B------:R-:W0:Y:S07]  /*0010*/  S2R R5, SR_TID.Y ;  /* 0x0000000000057919 */ /* 0x000e2e0000002200 */
[----:B------:R-:W1:Y:S01]  /*0020*/  LDC R3, c[0x0][0x360] ;  /* 0x0000d800ff037b82 */ /* 0x000e620000000800 */
[----:B------:R-:W2:Y:S01]  /*0030*/  LDCU.64 UR6, c[0x0][0x358] ;  /* 0x00006b00ff0677ac */ /* 0x000ea20008000a00 */
[----:B------:R-:W1:Y:S06]  /*0040*/  S2R R2, SR_TID.X ;  /* 0x0000000000027919 */ /* 0x000e6c0000002100 */
[----:B------:R-:W0:Y:S08]  /*0050*/  S2UR UR5, SR_CTAID.Y ;  /* 0x00000000000579c3 */ /* 0x000e300000002600 */
[----:B------:R-:W0:Y:S08]  /*0060*/  LDC R0, c[0x0][0x364] ;  /* 0x0000d900ff007b82 */ /* 0x000e300000000800 */
[----:B------:R-:W1:Y:S01]  /*0070*/  S2UR UR4, SR_CTAID.X ;  /* 0x00000000000479c3 */ /* 0x000e620000002500 */
[----:B0-----:R-:W-:-:S05]  /*0080*/  IMAD R0, R0, UR5, R5 ;  /* 0x0000000500007c24 */ /* 0x001fca000f8e0205 */
[----:B------:R-:W-:Y:S01]  /*0090*/  ISETP.GT.U32.AND P0, PT, R0, 0x9, PT ;  /* 0x000000090000780c */ /* 0x000fe20003f04070 */
[----:B-1----:R-:W-:-:S05]  /*00a0*/  IMAD R3, R3, UR4, R2 ;  /* 0x0000000403037c24 */ /* 0x002fca000f8e0202 */
[----:B------:R-:W-:-:S13]  /*00b0*/  ISETP.GT.OR P2, PT, R3, 0x9, P0 ;  /* 0x000000090300780c */ /* 0x000fda0000744670 */
[----:B------:R-:W0:Y:S01]  /*00c0*/  @!P2 LDC R2, c[0x0][0x3a0] ;  /* 0x0000e800ff02ab82 */ /* 0x000e220000000800 */
[----:B------:R-:W-:-:S07]  /*00d0*/  @!P2 IMAD R13, R3, 0xa, R0 ;  /* 0x0000000a030da824 */ /* 0x000fce00078e0200 */
[----:B------:R-:W1:Y:S08]  /*00e0*/  @!P2 LDC.64 R10, c[0x0][0x398] ;  /* 0x0000e600ff0aab82 */ /* 0x000e700000000a00 */
[----:B------:R-:W3:Y:S01]  /*00f0*/  @!P2 LDC.64 R8, c[0x0][0x380] ;  /* 0x0000e000ff08ab82 */ /* 0x000ee20000000a00 */
[----:B0-----:R-:W-:-:S05]  /*0100*/  @!P2 IADD3 R2, PT, PT, R2, -0x1, RZ ;  /* 0xffffffff0202a810 */ /* 0x001fca0007ffe0ff */
[----:B------:R-:W-:-:S04]  /*0110*/  @!P2 IMAD.HI R4, R2, 0x66666667, RZ ;  /* 0x666666670204a827 */ /* 0x000fc800078e02ff */
[----:B-1----:R-:W-:Y:S01]  /*0120*/  @!P2 IMAD.WIDE R10, R13, 0x4, R10 ;  /* 0x000000040d0aa825 */ /* 0x002fe200078e020a */
[----:B------:R-:W-:-:S04]  /*0130*/  @!P2 SHF.R.U32.HI R5, RZ, 0x1f, R4 ;  /* 0x0000001fff05a819 */ /* 0x000fc80000011604 */
[----:B------:R-:W-:Y:S01]  /*0140*/  @!P2 LEA.HI.SX32 R5, R4, R5, 0x1d ;  /* 0x000000050405a211 */ /* 0x000fe200078feaff */
[----:B--2---:R0:W2:Y:S04]  /*0150*/  @!P2 LDG.E R11, desc[UR6][R10.64] ;  /* 0x000000060a0ba981 */ /* 0x0040a8000c1e1900 */
[----:B------:R-:W-:-:S04]  /*0160*/  @!P2 IMAD R2, R5, -0x14, R2 ;  /* 0xffffffec0502a824 */ /* 0x000fc800078e0202 */
[----:B------:R-:W-:-:S04]  /*0170*/  @!P2 IMAD R5, R2, 0xa, R3 ;  /* 0x0000000a0205a824 */ /* 0x000fc800078e0203 */
[----:B---3--:R-:W-:-:S06]  /*0180*/  @!P2 IMAD.WIDE R8, R5, 0x4, R8 ;  /* 0x000000040508a825 */ /* 0x008fcc00078e0208 */
[----:B------:R1:W2:Y:S01]  /*0190*/  @!P2 LDG.E R8, desc[UR6][R8.64] ;  /* 0x000000060808a981 */ /* 0x0002a2000c1e1900 */
[----:B------:R-:W-:Y:S01]  /*01a0*/  ISETP.GT.OR P1, PT, R3, 0x4, P0 ;  /* 0x000000040300780c */ /* 0x000fe20000724670 */
[----:B------:R-:W3:-:S12]  /*01b0*/  @!P2 S2R R17, SR_CgaCtaId ;  /* 0x000000000011a919 */ /* 0x000ed80000008800 */
[----:B------:R-:W4:Y:S08]  /*01c0*/  @!P1 LDC R12, c[0x0][0x3a0] ;  /* 0x0000e800ff0c9b82 */ /* 0x000f300000000800 */
[----:B------:R-:W5:Y:S08]  /*01d0*/  @!P1 LDC.64 R6, c[0x0][0x388] ;  /* 0x0000e200ff069b82 */ /* 0x000f700000000a00 */
[----:B------:R-:W5:Y:S01]  /*01e0*/  @!P1 LDC.64 R4, c[0x0][0x390] ;  /* 0x0000e400ff049b82 */ /* 0x000f620000000a00 */
[----:B----4-:R-:W-:-:S05]  /*01f0*/  @!P1 IMAD.HI R2, R12, 0x66666667, RZ ;  /* 0x666666670c029827 */ /* 0x010fca00078e02ff */
[----:B------:R-:W-:-:S04]  /*0200*/  @!P1 SHF.R.U32.HI R15, RZ, 0x1f, R2 ;  /* 0x0000001fff0f9819 */ /* 0x000fc80000011602 */
[----:B------:R-:W-:Y:S02]  /*0210*/  @!P1 LEA.HI.SX32 R15, R2, R15, 0x1d ;  /* 0x0000000f020f9211 */ /* 0x000fe400078feaff */
[----:B------:R-:W-:-:S04]  /*0220*/  @!P2 MOV R2, 0x400 ;  /* 0x000004000002a802 */ /* 0x000fc80000000f00 */
[----:B---3--:R-:W-:-:S04]  /*0230*/  @!P2 LEA R2, R17, R2, 0x18 ;  /* 0x000000021102a211 */ /* 0x008fc800078ec0ff */
[----:B------:R-:W-:Y:S01]  /*0240*/  @!P2 LEA R13, R13, R2, 0x2 ;  /* 0x000000020d0da211 */ /* 0x000fe200078e10ff */
[----:B0-----:R-:W-:Y:S02]  /*0250*/  @!P1 IMAD R10, R15, -0x14, R12 ;  /* 0xffffffec0f0a9824 */ /* 0x001fe400078e020c */
[----:B------:R-:W-:Y:S02]  /*0260*/  @!P1 IMAD R15, R3, 0xa, R0 ;  /* 0x0000000a030f9824 */ /* 0x000fe400078e0200 */
[----:B-1----:R-:W-:Y:S02]  /*0270*/  @!P1 IMAD R9, R10, 0x5, R3 ;  /* 0x000000050a099824 */ /* 0x002fe400078e0203 */
[----:B-----5:R-:W-:-:S04]  /*0280*/  @!P1 IMAD.WIDE R4, R15, 0x4, R4 ;  /* 0x000000040f049825 */ /* 0x020fc800078e0204 */
[----:B------:R-:W-:-:S04]  /*0290*/  @!P1 IMAD.WIDE R6, R9, 0x4, R6 ;  /* 0x0000000409069825 */ /* 0x000fc800078e0206 */
[----:B--2---:R-:W-:-:S05]  /*02a0*/  @!P2 FMUL R8, R8, R11 ;  /* 0x0000000b0808a220 */ /* 0x004fca0000400000 */
[----:B------:R0:W-:Y:S01]  /*02b0*/  @!P2 STS [R13], R8 ;  /* 0x000000080d00a388 */ /* 0x0001e20000000800 */
[----:B------:R-:W-:Y:S06]  /*02c0*/  BAR.SYNC.DEFER_BLOCKING 0x0 ;  /* 0x0000000000007b1d */ /* 0x000fec0000010000 */
[----:B------:R-:W2:Y:S04]  /*02d0*/  @!P1 LDG.E R6, desc[UR6][R6.64] ;  /* 0x0000000606069981 */ /* 0x000ea8000c1e1900 */
[----:B------:R-:W2:Y:S01]  /*02e0*/  @!P1 LDG.E R5, desc[UR6][R4.64] ;  /* 0x0000000604059981 */ /* 0x000ea2000c1e1900 */
[----:B------:R-:W1:Y:S01]  /*02f0*/  @!P1 S2R R9, SR_CgaCtaId ;  /* 0x0000000000099919 */ /* 0x000e620000008800 */
[----:B------:R-:W-:-:S04]  /*0300*/  @!P1 MOV R2, 0x400 ;  /* 0x0000040000029802 */ /* 0x000fc80000000f00 */
[----:B------:R-:W-:Y:S02]  /*0310*/  @!P1 IADD3 R2, PT, PT, R2, 0x190, RZ ;  /* 0x0000019002029810 */ /* 0x000fe40007ffe0ff */
[----:B------:R-:W-:Y:S02]  /*0320*/  ISETP.NE.OR P0, PT, R3, RZ, P0 ;  /* 0x000000ff0300720c */ /* 0x000fe40000705670 */
[----:B-1----:R-:W-:-:S04]  /*0330*/  @!P1 LEA R2, R9, R2, 0x18 ;  /* 0x0000000209029211 */ /* 0x002fc800078ec0ff */
[----:B------:R-:W-:Y:S01]  /*0340*/  @!P1 LEA R3, R15, R2, 0x2 ;  /* 0x000000020f039211 */ /* 0x000fe200078e10ff */
[----:B--2---:R-:W-:-:S05]  /*0350*/  @!P1 FMUL R2, R6, R5 ;  /* 0x0000000506029220 */ /* 0x004fca0000400000 */
[----:B------:R0:W-:Y:S01]  /*0360*/  @!P1 STS [R3], R2 ;  /* 0x0000000203009388 */ /* 0x0001e20000000800 */
[----:B------:R-:W-:Y:S06]  /*0370*/  BAR.SYNC.DEFER_BLOCKING 0x0 ;  /* 0x0000000000007b1d */ /* 0x000fec0000010000 */
[----:B------:R-:W-:Y:S05]  /*0380*/  @P0 EXIT ;  /* 0x000000000000094d */ /* 0x000fea0003800000 */
[----:B------:R-:W1:Y:S01]  /*0390*/  S2UR UR5, SR_CgaCtaId ;  /* 0x00000000000579c3 */ /* 0x000e620000008800 */
[----:B------:R-:W-:-:S07]  /*03a0*/  UMOV UR4, 0x400 ;  /* 0x0000040000047882 */ /* 0x000fce0000000000 */
[----:B------:R-:W2:Y:S01]  /*03b0*/  LDC R10, c[0x0][0x3a0] ;  /* 0x0000e800ff0a7b82 */ /* 0x000ea20000000800 */
[----:B-1----:R-:W-:Y:S02]  /*03c0*/  ULEA UR8, UR5, UR4, 0x18 ;  /* 0x0000000405087291 */ /* 0x002fe4000f8ec0ff */
[----:B------:R-:W-:-:S04]  /*03d0*/  UIADD3 UR4, UPT, UPT, UR4, 0x190, URZ ;  /* 0x0000019004047890 */ /* 0x000fc8000fffe0ff */
[----:B0-----:R-:W-:Y:S01]  /*03e0*/  LEA R2, R0, UR8, 0x2 ;  /* 0x0000000800027c11 */ /* 0x001fe2000f8e10ff */
[----:B------:R-:W-:-:S04]  /*03f0*/  ULEA UR4, UR5, UR4, 0x18 ;  /* 0x0000000405047291 */ /* 0x000fc8000f8ec0ff */
[----:B------:R-:W0:Y:S02]  /*0400*/  LDS R3, [R2] ;  /* 0x0000000002037984 */ /* 0x000e240000000800 */
[----:B------:R-:W-:Y:S02]  /*0410*/  LEA R13, R0, UR4, 0x2 ;  /* 0x00000004000d7c11 */ /* 0x000fe4000f8e10ff */
[----:B------:R-:W1:Y:S04]  /*0420*/  LDS R6, [R2+0x28] ;  /* 0x0000280002067984 */ /* 0x000e680000000800 */
[----:B------:R-:W3:Y:S04]  /*0430*/  LDS R8, [R2+0x50] ;  /* 0x0000500002087984 */ /* 0x000ee80000000800 */
[----:B------:R-:W4:Y:S04]  /*0440*/  LDS R12, [R2+0x78] ;  /* 0x00007800020c7984 */ /* 0x000f280000000800 */
[----:B------:R-:W5:Y:S04]  /*0450*/  LDS R14, [R2+0xa0] ;  /* 0x0000a000020e7984 */ /* 0x000f680000000800 */
[----:B------:R-:W2:Y:S04]  /*0460*/  LDS R16, [R2+0xc8] ;  /* 0x0000c80002107984 */ /* 0x000ea80000000800 */
[----:B------:R-:W2:Y:S04]  /*0470*/  LDS R18, [R2+0xf0] ;  /* 0x0000f00002127984 */ /* 0x000ea80000000800 */
[----:B------:R-:W2:Y:S04]  /*0480*/  LDS R20, [R2+0x118] ;  /* 0x0001180002147984 */ /* 0x000ea80000000800 */
[----:B------:R-:W2:Y:S04]  /*0490*/  LDS R11, [R2+0x140] ;  /* 0x00014000020b7984 */ /* 0x000ea80000000800 */
[----:B------:R2:W2:Y:S01]  /*04a0*/  LDS R5, [R2+0x168] ;  /* 0x0001680002057984 */ /* 0x0004a20000000800 */
[----:B0-----:R-:W-:-:S03]  /*04b0*/  FADD R3, RZ, R3 ;  /* 0x00000003ff037221 */ /* 0x001fc60000000000 */
[----:B------:R-:W0:Y:S01]  /*04c0*/  LDS R4, [R13] ;  /* 0x000000000d047984 */ /* 0x000e220000000800 */
[----:B-1----:R-:W-:-:S03]  /*04d0*/  FADD R3, R3, R6 ;  /* 0x0000000603037221 */ /* 0x002fc60000000000 */
[----:B------:R-:W-:Y:S01]  /*04e0*/  LDS R9, [R13+0x50] ;  /* 0x000050000d097984 */ /* 0x000fe20000000800 */
[----:B---3--:R-:W-:-:S03]  /*04f0*/  FADD R3, R3, R8 ;  /* 0x0000000803037221 */ /* 0x008fc60000000000 */
[----:B------:R-:W1:Y:S01]  /*0500*/  LDS R6, [R13+0x28] ;  /* 0x000028000d067984 */ /* 0x000e620000000800 */
[----:B----4-:R-:W-:-:S03]  /*0510*/  FADD R3, R3, R12 ;  /* 0x0000000c03037221 */ /* 0x010fc60000000000 */
[----:B------:R-:W3:Y:S01]  /*0520*/  LDS R8, [R13+0x78] ;  /* 0x000078000d087984 */ /* 0x000ee20000000800 */
[----:B-----5:R-:W-:-:S03]  /*0530*/  FADD R3, R3, R14 ;  /* 0x0000000e03037221 */ /* 0x020fc60000000000 */
[----:B------:R-:W4:Y:S01]  /*0540*/  LDS R7, [R13+0xa0] ;  /* 0x0000a0000d077984 */ /* 0x000f220000000800 */
[----:B--2---:R-:W-:-:S04]  /*0550*/  FADD R3, R3, R16 ;  /* 0x0000001003037221 */ /* 0x004fc80000000000 */
[----:B------:R-:W-:-:S04]  /*0560*/  FADD R3, R3, R18 ;  /* 0x0000001203037221 */ /* 0x000fc80000000000 */
[----:B------:R-:W-:Y:S02]  /*0570*/  FADD R20, R3, R20 ;  /* 0x0000001403147221 */ /* 0x000fe40000000000 */
[----:B------:R-:W2:Y:S02]  /*0580*/  LDC.64 R2, c[0x0][0x380] ;  /* 0x0000e000ff027b82 */ /* 0x000ea40000000a00 */
[----:B------:R-:W-:Y:S01]  /*0590*/  FADD R20, R20, R11 ;  /* 0x0000000b14147221 */ /* 0x000fe20000000000 */
[----:B------:R-:W-:-:S04]  /*05a0*/  IMAD.HI R11, R10, 0x66666667, RZ ;  /* 0x666666670a0b7827 */ /* 0x000fc800078e02ff */
[----:B------:R-:W-:Y:S01]  /*05b0*/  FADD R5, R20, R5 ;  /* 0x0000000514057221 */ /* 0x000fe20000000000 */
[----:B------:R-:W-:-:S03]  /*05c0*/  SHF.R.U32.HI R12, RZ, 0x1f, R11 ;  /* 0x0000001fff0c7819 */ /* 0x000fc6000001160b */
[----:B0-----:R-:W-:Y:S01]  /*05d0*/  FADD R5, R5, R4 ;  /* 0x0000000405057221 */ /* 0x001fe20000000000 */
[----:B------:R-:W-:-:S03]  /*05e0*/  LEA.HI.SX32 R11, R11, R12, 0x1d ;  /* 0x0000000c0b0b7211 */ /* 0x000fc600078feaff */
[----:B-1----:R-:W-:Y:S02]  /*05f0*/  FADD R6, R5, R6 ;  /* 0x0000000605067221 */ /* 0x002fe40000000000 */
[----:B------:R-:W-:Y:S02]  /*0600*/  IMAD R5, R11, -0x14, R10 ;  /* 0xffffffec0b057824 */ /* 0x000fe400078e020a */
[----:B------:R-:W-:Y:S02]  /*0610*/  FADD R9, R6, R9 ;  /* 0x0000000906097221 */ /* 0x000fe40000000000 */
[----:B------:R-:W-:Y:S02]  /*0620*/  IMAD R5, R5, 0xa, R0 ;  /* 0x0000000a05057824 */ /* 0x000fe400078e0200 */
[----:B---3--:R-:W-:Y:S02]  /*0630*/  FADD R8, R9, R8 ;  /* 0x0000000809087221 */ /* 0x008fe40000000000 */
[----:B--2---:R-:W-:-:S04]  /*0640*/  IMAD.WIDE R2, R5, 0x4, R2 ;  /* 0x0000000405027825 */ /* 0x004fc800078e0202 */
[----:B----4-:R-:W-:-:S05]  /*0650*/  FADD R7, R8, R7 ;  /* 0x0000000708077221 */ /* 0x010fca0000000000 */
[----:B------:R-:W-:Y:S01]  /*0660*/  STG.E desc[UR6][R2.64], R7 ;  /* 0x0000000702007986 */ /* 0x000fe2000c101906 */
[----:B------:R-:W-:Y:S05]  /*0670*/  EXIT ;  /* 0x000000000000794d */ /* 0x000fea0003800000 */
.L_x_0:
[----:B------:R-:W-:-:S00]  /*0680*/  BRA `(.L_x_0) ;  /* 0xfffffffc00fc7947 */ /* 0x000fc0000383ffff */
[----:B------:R-:W-:-:S00]  /*0690*/  NOP ;  /* 0x0000000000007918 */ /* 0x000fc00000000000 */
        /* <DEDUP_REMOVED lines=14> */
.L_x_1:


//--------------------- .nv.shared._Z12network_stepPfS_S_S_i --------------------------
	.section	.nv.shared._Z12network_stepPfS_S_S_i,"aw",@nobits
	.sectionflags	@""
	.align	4
.nv.shared._Z12network_stepPfS_S_S_i:
	.zero		1624


//--------------------- .nv.shared.reserved.0     --------------------------
	.section	.nv.shared.reserved.0,"aw",@nobits
	.weak		__nv_reservedSMEM_offset_0_alias
	.size		__nv_reservedSMEM_offset_0_alias, 0, 64
	.other		__nv_reservedSMEM_offset_0_alias,@"STO_CUDA_RESERVED_SHARED STV_DEFAULT"
__nv_reservedSMEM_offset_0_alias:
	.zero		0
	.zero		64


//--------------------- .nv.constant0._Z12network_stepPfS_S_S_i --------------------------
	.section	.nv.constant0._Z12network_stepPfS_S_S_i,"a",@progbits
	.sectionflags	@""
	.align	4
.nv.constant0._Z12network_stepPfS_S_S_i:
	.zero		932


//--------------------- SYMBOLS --------------------------

	.type		.nv.reservedSmem.offset0,@object
	.size		.nv.reservedSmem.offset0,0x4
	.type		.nv.reservedSmem.cap,@object
	.size		.nv.reservedSmem.cap,0x4
